//
// Generated by NVIDIA NVVM Compiler
//
// Compiler Build ID: CL-36424714
// Cuda compilation tools, release 13.0, V13.0.88
// Based on NVVM 20.0.0
//

.version 9.0
.target sm_100
.address_size 64

	// .globl	_Z4gemmPdS_S_iiii

.visible .entry _Z4gemmPdS_S_iiii(
	.param .u64 .ptr .align 1 _Z4gemmPdS_S_iiii_param_0,
	.param .u64 .ptr .align 1 _Z4gemmPdS_S_iiii_param_1,
	.param .u64 .ptr .align 1 _Z4gemmPdS_S_iiii_param_2,
	.param .u32 _Z4gemmPdS_S_iiii_param_3,
	.param .u32 _Z4gemmPdS_S_iiii_param_4,
	.param .u32 _Z4gemmPdS_S_iiii_param_5,
	.param .u32 _Z4gemmPdS_S_iiii_param_6
)
{
	.reg .pred 	%p<10>;
	.reg .b32 	%r<44>;
	.reg .b64 	%rd<40>;
	.reg .b64 	%fd<56>;

	ld.param.u64 	%rd4, [_Z4gemmPdS_S_iiii_param_0];
	ld.param.u64 	%rd5, [_Z4gemmPdS_S_iiii_param_1];
	ld.param.u64 	%rd6, [_Z4gemmPdS_S_iiii_param_2];
	ld.param.u32 	%r21, [_Z4gemmPdS_S_iiii_param_4];
	ld.param.u32 	%r22, [_Z4gemmPdS_S_iiii_param_6];
	cvta.to.global.u64 	%rd1, %rd5;
	cvta.to.global.u64 	%rd2, %rd4;
	cvta.to.global.u64 	%rd7, %rd6;
	mov.u32 	%r23, %ctaid.x;
	mov.u32 	%r24, %ntid.x;
	mov.u32 	%r25, %tid.x;
	mad.lo.s32 	%r1, %r23, %r24, %r25;
	div.s32 	%r2, %r1, %r22;
	mul.wide.s32 	%rd8, %r1, 8;
	add.s64 	%rd3, %rd7, %rd8;
	mov.b64 	%rd9, 0;
	st.global.u64 	[%rd3], %rd9;
	setp.lt.s32 	%p1, %r21, 1;
	@%p1 bra 	$L__BB0_12;
	mul.lo.s32 	%r3, %r2, %r21;
	and.b32  	%r4, %r21, 7;
	setp.lt.u32 	%p2, %r21, 8;
	mov.b32 	%r42, 0;
	mov.f64 	%fd53, 0d0000000000000000;
	@%p2 bra 	$L__BB0_4;
	and.b32  	%r42, %r21, 2147483640;
	neg.s32 	%r40, %r42;
	mul.lo.s32 	%r27, %r2, %r22;
	sub.s32 	%r39, %r1, %r27;
	shl.b32 	%r8, %r22, 3;
	mov.f64 	%fd53, 0d0000000000000000;
	mul.wide.s32 	%rd14, %r22, 8;
	mov.u32 	%r38, %r3;
$L__BB0_3:
	.pragma "nounroll";
	mul.wide.s32 	%rd10, %r38, 8;
	add.s64 	%rd11, %rd2, %rd10;
	ld.global.f64 	%fd10, [%rd11];
	mul.wide.s32 	%rd12, %r39, 8;
	add.s64 	%rd13, %rd1, %rd12;
	ld.global.f64 	%fd11, [%rd13];
	fma.rn.f64 	%fd12, %fd10, %fd11, %fd53;
	st.global.f64 	[%rd3], %fd12;
	ld.global.f64 	%fd13, [%rd11+8];
	add.s64 	%rd15, %rd13, %rd14;
	ld.global.f64 	%fd14, [%rd15];
	fma.rn.f64 	%fd15, %fd13, %fd14, %fd12;
	st.global.f64 	[%rd3], %fd15;
	ld.global.f64 	%fd16, [%rd11+16];
	add.s64 	%rd16, %rd15, %rd14;
	ld.global.f64 	%fd17, [%rd16];
	fma.rn.f64 	%fd18, %fd16, %fd17, %fd15;
	st.global.f64 	[%rd3], %fd18;
	ld.global.f64 	%fd19, [%rd11+24];
	add.s64 	%rd17, %rd16, %rd14;
	ld.global.f64 	%fd20, [%rd17];
	fma.rn.f64 	%fd21, %fd19, %fd20, %fd18;
	st.global.f64 	[%rd3], %fd21;
	ld.global.f64 	%fd22, [%rd11+32];
	add.s64 	%rd18, %rd17, %rd14;
	ld.global.f64 	%fd23, [%rd18];
	fma.rn.f64 	%fd24, %fd22, %fd23, %fd21;
	st.global.f64 	[%rd3], %fd24;
	ld.global.f64 	%fd25, [%rd11+40];
	add.s64 	%rd19, %rd18, %rd14;
	ld.global.f64 	%fd26, [%rd19];
	fma.rn.f64 	%fd27, %fd25, %fd26, %fd24;
	st.global.f64 	[%rd3], %fd27;
	ld.global.f64 	%fd28, [%rd11+48];
	add.s64 	%rd20, %rd19, %rd14;
	ld.global.f64 	%fd29, [%rd20];
	fma.rn.f64 	%fd30, %fd28, %fd29, %fd27;
	st.global.f64 	[%rd3], %fd30;
	ld.global.f64 	%fd31, [%rd11+56];
	add.s64 	%rd21, %rd20, %rd14;
	ld.global.f64 	%fd32, [%rd21];
	fma.rn.f64 	%fd53, %fd31, %fd32, %fd30;
	st.global.f64 	[%rd3], %fd53;
	add.s32 	%r40, %r40, 8;
	add.s32 	%r39, %r39, %r8;
	add.s32 	%r38, %r38, 8;
	setp.ne.s32 	%p3, %r40, 0;
	@%p3 bra 	$L__BB0_3;
$L__BB0_4:
	setp.eq.s32 	%p4, %r4, 0;
	@%p4 bra 	$L__BB0_12;
	and.b32  	%r16, %r21, 3;
	setp.lt.u32 	%p5, %r4, 4;
	@%p5 bra 	$L__BB0_7;
	add.s32 	%r28, %r42, %r3;
	mul.wide.s32 	%rd22, %r28, 8;
	add.s64 	%rd23, %rd2, %rd22;
	ld.global.f64 	%fd33, [%rd23];
	sub.s32 	%r29, %r42, %r2;
	mad.lo.s32 	%r30, %r29, %r22, %r1;
	mul.wide.s32 	%rd24, %r30, 8;
	add.s64 	%rd25, %rd1, %rd24;
	ld.global.f64 	%fd34, [%rd25];
	fma.rn.f64 	%fd35, %fd33, %fd34, %fd53;
	st.global.f64 	[%rd3], %fd35;
	ld.global.f64 	%fd36, [%rd23+8];
	mul.wide.s32 	%rd26, %r22, 8;
	add.s64 	%rd27, %rd25, %rd26;
	ld.global.f64 	%fd37, [%rd27];
	fma.rn.f64 	%fd38, %fd36, %fd37, %fd35;
	st.global.f64 	[%rd3], %fd38;
	ld.global.f64 	%fd39, [%rd23+16];
	add.s64 	%rd28, %rd27, %rd26;
	ld.global.f64 	%fd40, [%rd28];
	fma.rn.f64 	%fd41, %fd39, %fd40, %fd38;
	st.global.f64 	[%rd3], %fd41;
	ld.global.f64 	%fd42, [%rd23+24];
	add.s64 	%rd29, %rd28, %rd26;
	ld.global.f64 	%fd43, [%rd29];
	fma.rn.f64 	%fd53, %fd42, %fd43, %fd41;
	st.global.f64 	[%rd3], %fd53;
	add.s32 	%r42, %r42, 4;
$L__BB0_7:
	setp.eq.s32 	%p6, %r16, 0;
	@%p6 bra 	$L__BB0_12;
	setp.eq.s32 	%p7, %r16, 1;
	@%p7 bra 	$L__BB0_10;
	add.s32 	%r31, %r42, %r3;
	mul.wide.s32 	%rd30, %r31, 8;
	add.s64 	%rd31, %rd2, %rd30;
	ld.global.f64 	%fd44, [%rd31];
	sub.s32 	%r32, %r42, %r2;
	mad.lo.s32 	%r33, %r32, %r22, %r1;
	mul.wide.s32 	%rd32, %r33, 8;
	add.s64 	%rd33, %rd1, %rd32;
	ld.global.f64 	%fd45, [%rd33];
	fma.rn.f64 	%fd46, %fd44, %fd45, %fd53;
	st.global.f64 	[%rd3], %fd46;
	ld.global.f64 	%fd47, [%rd31+8];
	mul.wide.s32 	%rd34, %r22, 8;
	add.s64 	%rd35, %rd33, %rd34;
	ld.global.f64 	%fd48, [%rd35];
	fma.rn.f64 	%fd53, %fd47, %fd48, %fd46;
	st.global.f64 	[%rd3], %fd53;
	add.s32 	%r42, %r42, 2;
$L__BB0_10:
	and.b32  	%r34, %r21, 1;
	setp.eq.b32 	%p8, %r34, 1;
	not.pred 	%p9, %p8;
	@%p9 bra 	$L__BB0_12;
	add.s32 	%r35, %r42, %r3;
	mul.wide.s32 	%rd36, %r35, 8;
	add.s64 	%rd37, %rd2, %rd36;
	ld.global.f64 	%fd49, [%rd37];
	sub.s32 	%r36, %r42, %r2;
	mad.lo.s32 	%r37, %r36, %r22, %r1;
	mul.wide.s32 	%rd38, %r37, 8;
	add.s64 	%rd39, %rd1, %rd38;
	ld.global.f64 	%fd50, [%rd39];
	fma.rn.f64 	%fd51, %fd49, %fd50, %fd53;
	st.global.f64 	[%rd3], %fd51;
$L__BB0_12:
	ret;

}


// ===== COMPILED SASS (sm_100) =====

	.target	sm_100

	.elftype	@"ET_EXEC"


//--------------------- .note.nv.tkinfo           --------------------------
	.section	.note.nv.tkinfo,"",@"SHT_NOTE"
	.sectionflags	@"SHF_NOTE_NV_TKINFO"
	.tkinfo
        /*0018*/ 	.word	0x00000002
        /*0030*/ 	.string	""
        /*0030*/ 	.string	"ptxas"
        /*0030*/ 	.string	"Cuda compilation tools, release 13.0, V13.0.88"
        /*0030*/ 	.string	"Build cuda_13.0.r13.0/compiler.36424714_0"
        /*0030*/ 	.string	"-arch sm_100 -m 64 "



//--------------------- .note.nv.cuinfo           --------------------------
	.section	.note.nv.cuinfo,"",@"SHT_NOTE"
	.sectionflags	@"SHF_NOTE_NV_CUINFO"
        /*0018*/ 	.short	0x0002
        /*001a*/ 	.short	0x0064
        /*001c*/ 	.short	0x0082
	.zero		2


//--------------------- .nv.info                  --------------------------
	.section	.nv.info,"",@"SHT_CUDA_INFO"
	.align	4


	//----- nvinfo : EIATTR_REGCOUNT
	.align		4
        /*0000*/ 	.byte	0x04, 0x2f
        /*0002*/ 	.short	(.L_1 - .L_0)
	.align		4
.L_0:
        /*0004*/ 	.word	index@(_Z4gemmPdS_S_iiii)
        /*0008*/ 	.word	0x00000020


	//----- nvinfo : EIATTR_FRAME_SIZE
	.align		4
.L_1:
        /*000c*/ 	.byte	0x04, 0x11
        /*000e*/ 	.short	(.L_3 - .L_2)
	.align		4
.L_2:
        /*0010*/ 	.word	index@(_Z4gemmPdS_S_iiii)
        /*0014*/ 	.word	0x00000000


	//----- nvinfo : EIATTR_MIN_STACK_SIZE
	.align		4
.L_3:
        /*0018*/ 	.byte	0x04, 0x12
        /*001a*/ 	.short	(.L_5 - .L_4)
	.align		4
.L_4:
        /*001c*/ 	.word	index@(_Z4gemmPdS_S_iiii)
        /*0020*/ 	.word	0x00000000
.L_5:


//--------------------- .nv.compat                --------------------------
	.section	.nv.compat,"",@"SHT_CUDA_COMPAT_INFO"
	.align	4
        /*0000*/ 	.byte	0x02, 0x09, 0x00, 0x00, 0x02, 0x02, 0x01, 0x00, 0x02, 0x05, 0x05, 0x00, 0x03, 0x07, 0x01, 0x01
        /*0010*/ 	.byte	0x02, 0x03, 0x00, 0x00, 0x02, 0x06, 0x01, 0x00, 0x04, 0x0b, 0x08, 0x00, 0x01, 0x00, 0x00, 0x00
        /*0020*/ 	.byte	0x00, 0x00, 0x00, 0x00


//--------------------- .nv.info._Z4gemmPdS_S_iiii --------------------------
	.section	.nv.info._Z4gemmPdS_S_iiii,"",@"SHT_CUDA_INFO"
	.sectionflags	@""
	.align	4


	//----- nvinfo : EIATTR_CUDA_API_VERSION
	.align		4
        /*0000*/ 	.byte	0x04, 0x37
        /*0002*/ 	.short	(.L_7 - .L_6)
.L_6:
        /*0004*/ 	.word	0x00000082


	//----- nvinfo : EIATTR_KPARAM_INFO
	.align		4
.L_7:
        /*0008*/ 	.byte	0x04, 0x17
        /*000a*/ 	.short	(.L_9 - .L_8)
.L_8:
        /*000c*/ 	.word	0x00000000
        /*0010*/ 	.short	0x0006
        /*0012*/ 	.short	0x0024
        /*0014*/ 	.byte	0x00, 0xf0, 0x11, 0x00


	//----- nvinfo : EIATTR_KPARAM_INFO
	.align		4
.L_9:
        /*0018*/ 	.byte	0x04, 0x17
        /*001a*/ 	.short	(.L_11 - .L_10)
.L_10:
        /*001c*/ 	.word	0x00000000
        /*0020*/ 	.short	0x0005
        /*0022*/ 	.short	0x0020
        /*0024*/ 	.byte	0x00, 0xf0, 0x11, 0x00


	//----- nvinfo : EIATTR_KPARAM_INFO
	.align		4
.L_11:
        /*0028*/ 	.byte	0x04, 0x17
        /*002a*/ 	.short	(.L_13 - .L_12)
.L_12:
        /*002c*/ 	.word	0x00000000
        /*0030*/ 	.short	0x0004
        /*0032*/ 	.short	0x001c
        /*0034*/ 	.byte	0x00, 0xf0, 0x11, 0x00


	//----- nvinfo : EIATTR_KPARAM_INFO
	.align		4
.L_13:
        /*0038*/ 	.byte	0x04, 0x17
        /*003a*/ 	.short	(.L_15 - .L_14)
.L_14:
        /*003c*/ 	.word	0x00000000
        /*0040*/ 	.short	0x0003
        /*0042*/ 	.short	0x0018
        /*0044*/ 	.byte	0x00, 0xf0, 0x11, 0x00


	//----- nvinfo : EIATTR_KPARAM_INFO
	.align		4
.L_15:
        /*0048*/ 	.byte	0x04, 0x17
        /*004a*/ 	.short	(.L_17 - .L_16)
.L_16:
        /*004c*/ 	.word	0x00000000
        /*0050*/ 	.short	0x0002
        /*0052*/ 	.short	0x0010
        /*0054*/ 	.byte	0x00, 0xf5, 0x21, 0x00


	//----- nvinfo : EIATTR_KPARAM_INFO
	.align		4
.L_17:
        /*0058*/ 	.byte	0x04, 0x17
        /*005a*/ 	.short	(.L_19 - .L_18)
.L_18:
        /*005c*/ 	.word	0x00000000
        /*0060*/ 	.short	0x0001
        /*0062*/ 	.short	0x0008
        /*0064*/ 	.byte	0x00, 0xf5, 0x21, 0x00


	//----- nvinfo : EIATTR_KPARAM_INFO
	.align		4
.L_19:
        /*0068*/ 	.byte	0x04, 0x17
        /*006a*/ 	.short	(.L_21 - .L_20)
.L_20:
        /*006c*/ 	.word	0x00000000
        /*0070*/ 	.short	0x0000
        /*0072*/ 	.short	0x0000
        /*0074*/ 	.byte	0x00, 0xf5, 0x21, 0x00


	//----- nvinfo : EIATTR_SPARSE_MMA_MASK
	.align		4
.L_21:
        /*0078*/ 	.byte	0x03, 0x50
        /*007a*/ 	.short	0x0000


	//----- nvinfo : EIATTR_MAXREG_COUNT
	.align		4
        /*007c*/ 	.byte	0x03, 0x1b
        /*007e*/ 	.short	0x00ff


	//----- nvinfo : EIATTR_MERCURY_ISA_VERSION
	.align		4
        /*0080*/ 	.byte	0x03, 0x5f
        /*0082*/ 	.short	0x0101


	//----- nvinfo : EIATTR_VRC_CTA_INIT_COUNT
	.align		4
        /*0084*/ 	.byte	0x02, 0x4a
	.zero		1
	.zero		1


	//----- nvinfo : EIATTR_EXIT_INSTR_OFFSETS
	.align		4
        /*0088*/ 	.byte	0x04, 0x1c
        /*008a*/ 	.short	(.L_23 - .L_22)


	//   ....[0]....
.L_22:
        /*008c*/ 	.word	0x00000210


	//   ....[1]....
        /*0090*/ 	.word	0x00000610


	//   ....[2]....
        /*0094*/ 	.word	0x00000810


	//   ....[3]....
        /*0098*/ 	.word	0x00000970


	//   ....[4]....
        /*009c*/ 	.word	0x00000a30


	//----- nvinfo : EIATTR_CBANK_PARAM_SIZE
	.align		4
.L_23:
        /*00a0*/ 	.byte	0x03, 0x19
        /*00a2*/ 	.short	0x0028


	//----- nvinfo : EIATTR_PARAM_CBANK
	.align		4
        /*00a4*/ 	.byte	0x04, 0x0a
        /*00a6*/ 	.short	(.L_25 - .L_24)
	.align		4
.L_24:
        /*00a8*/ 	.word	index@(.nv.constant0._Z4gemmPdS_S_iiii)
        /*00ac*/ 	.short	0x0380
        /*00ae*/ 	.short	0x0028


	//----- nvinfo : EIATTR_SW_WAR
	.align		4
.L_25:
        /*00b0*/ 	.byte	0x04, 0x36
        /*00b2*/ 	.short	(.L_27 - .L_26)
.L_26:
        /*00b4*/ 	.word	0x00000008
.L_27:


//--------------------- .nv.callgraph             --------------------------
	.section	.nv.callgraph,"",@"SHT_CUDA_CALLGRAPH"
	.align	4
	.sectionentsize	8
	.align		4
        /*0000*/ 	.word	0x00000000
	.align		4
        /*0004*/ 	.word	0xffffffff
	.align		4
        /*0008*/ 	.word	0x00000000
	.align		4
        /*000c*/ 	.word	0xfffffffe
	.align		4
        /*0010*/ 	.word	0x00000000
	.align		4
        /*0014*/ 	.word	0xfffffffd
	.align		4
        /*0018*/ 	.word	0x00000000
	.align		4
        /*001c*/ 	.word	0xfffffffc


//--------------------- .text._Z4gemmPdS_S_iiii   --------------------------
	.section	.text._Z4gemmPdS_S_iiii,"ax",@progbits
	.align	128
        .global         _Z4gemmPdS_S_iiii
        .type           _Z4gemmPdS_S_iiii,@function
        .size           _Z4gemmPdS_S_iiii,(.L_x_5 - _Z4gemmPdS_S_iiii)
        .other          _Z4gemmPdS_S_iiii,@"STO_CUDA_ENTRY STV_DEFAULT"
_Z4gemmPdS_S_iiii:
.text._Z4gemmPdS_S_iiii:
[----:B------:R-:W-:Y:S08]  /*0000*/  LDC R1, c[0x0][0x37c] ;  /* 0x0000df00ff017b82 */ /* 0x000ff00000000800 */
[----:B------:R-:W0:Y:S01]  /*0010*/  LDC R0, c[0x0][0x3a4] ;  /* 0x0000e900ff007b82 */ /* 0x000e220000000800 */
[----:B------:R-:W1:Y:S07]  /*0020*/  S2R R6, SR_TID.X ;  /* 0x0000000000067919 */ /* 0x000e6e0000002100 */
[----:B------:R-:W1:Y:S08]  /*0030*/  S2UR UR4, SR_CTAID.X ;  /* 0x00000000000479c3 */ /* 0x000e700000002500 */
[----:B------:R-:W1:Y:S01]  /*0040*/  LDC R3, c[0x0][0x360] ;  /* 0x0000d800ff037b82 */ /* 0x000e620000000800 */
[----:B0-----:R-:W-:-:S07]  /*0050*/  IABS R7, R0 ;  /* 0x0000000000077213 */ /* 0x001fce0000000000 */
[----:B------:R-:W0:Y:S01]  /*0060*/  LDC.64 R10, c[0x0][0x390] ;  /* 0x0000e400ff0a7b82 */ /* 0x000e220000000a00 */
[----:B------:R-:W2:Y:S01]  /*0070*/  I2F.RP R2, R7 ;  /* 0x0000000700027306 */ /* 0x000ea20000209400 */
[----:B-1----:R-:W-:Y:S01]  /*0080*/  IMAD R3, R3, UR4, R6 ;  /* 0x0000000403037c24 */ /* 0x002fe2000f8e0206 */
[----:B------:R-:W1:Y:S06]  /*0090*/  LDCU.64 UR4, c[0x0][0x358] ;  /* 0x00006b00ff0477ac */ /* 0x000e6c0008000a00 */
[----:B--2---:R-:W2:Y:S01]  /*00a0*/  MUFU.RCP R2, R2 ;  /* 0x0000000200027308 */ /* 0x004ea20000001000 */
[----:B0-----:R-:W-:-:S05]  /*00b0*/  IMAD.WIDE R10, R3, 0x8, R10 ;  /* 0x00000008030a7825 */ /* 0x001fca00078e020a */
[----:B-1----:R0:W-:Y:S01]  /*00c0*/  STG.E.64 desc[UR4][R10.64], RZ ;  /* 0x000000ff0a007986 */ /* 0x0021e2000c101b04 */
[----:B--2---:R-:W-:Y:S02]  /*00d0*/  IADD3 R4, PT, PT, R2, 0xffffffe, RZ ;  /* 0x0ffffffe02047810 */ /* 0x004fe40007ffe0ff */
[----:B------:R-:W-:Y:S02]  /*00e0*/  IABS R2, R3 ;  /* 0x0000000300027213 */ /* 0x000fe40000000000 */
[----:B------:R1:W2:Y:S02]  /*00f0*/  F2I.FTZ.U32.TRUNC.NTZ R5, R4 ;  /* 0x0000000400057305 */ /* 0x0002a4000021f000 */
[----:B-1----:R-:W-:Y:S01]  /*0100*/  IMAD.MOV.U32 R4, RZ, RZ, RZ ;  /* 0x000000ffff047224 */ /* 0x002fe200078e00ff */
[----:B--2---:R-:W-:-:S05]  /*0110*/  IADD3 R8, PT, PT, RZ, -R5, RZ ;  /* 0x80000005ff087210 */ /* 0x004fca0007ffe0ff */
[----:B------:R-:W-:-:S04]  /*0120*/  IMAD R9, R8, R7, RZ ;  /* 0x0000000708097224 */ /* 0x000fc800078e02ff */
[----:B------:R-:W-:-:S06]  /*0130*/  IMAD.HI.U32 R5, R5, R9, R4 ;  /* 0x0000000905057227 */ /* 0x000fcc00078e0004 */
[----:B------:R-:W-:-:S05]  /*0140*/  IMAD.HI.U32 R5, R5, R2, RZ ;  /* 0x0000000205057227 */ /* 0x000fca00078e00ff */
[----:B------:R-:W-:-:S05]  /*0150*/  IADD3 R6, PT, PT, -R5, RZ, RZ ;  /* 0x000000ff05067210 */ /* 0x000fca0007ffe1ff */
[C---:B------:R-:W-:Y:S02]  /*0160*/  IMAD R4, R7.reuse, R6, R2 ;  /* 0x0000000607047224 */ /* 0x040fe400078e0202 */
[----:B------:R-:W1:Y:S03]  /*0170*/  LDC R2, c[0x0][0x39c] ;  /* 0x0000e700ff027b82 */ /* 0x000e660000000800 */
[----:B------:R-:W-:-:S13]  /*0180*/  ISETP.GT.U32.AND P0, PT, R7, R4, PT ;  /* 0x000000040700720c */ /* 0x000fda0003f04070 */
[----:B------:R-:W-:Y:S01]  /*0190*/  @!P0 IADD3 R4, PT, PT, R4, -R7, RZ ;  /* 0x8000000704048210 */ /* 0x000fe20007ffe0ff */
[----:B------:R-:W-:-:S03]  /*01a0*/  @!P0 VIADD R5, R5, 0x1 ;  /* 0x0000000105058836 */ /* 0x000fc60000000000 */
[----:B------:R-:W-:Y:S02]  /*01b0*/  ISETP.GE.U32.AND P2, PT, R4, R7, PT ;  /* 0x000000070400720c */ /* 0x000fe40003f46070 */
[----:B------:R-:W-:Y:S02]  /*01c0*/  LOP3.LUT R4, R3, R0, RZ, 0x3c, !PT ;  /* 0x0000000003047212 */ /* 0x000fe400078e3cff */
[----:B-1----:R-:W-:Y:S02]  /*01d0*/  ISETP.GE.AND P1, PT, R2, 0x1, PT ;  /* 0x000000010200780c */ /* 0x002fe40003f26270 */
[----:B------:R-:W-:-:S07]  /*01e0*/  ISETP.GE.AND P0, PT, R4, RZ, PT ;  /* 0x000000ff0400720c */ /* 0x000fce0003f06270 */
[----:B------:R-:W-:Y:S02]  /*01f0*/  @P2 IADD3 R5, PT, PT, R5, 0x1, RZ ;  /* 0x0000000105052810 */ /* 0x000fe40007ffe0ff */
[----:B------:R-:W-:Y:S02]  /*0200*/  ISETP.NE.AND P2, PT, R0, RZ, PT ;  /* 0x000000ff0000720c */ /* 0x000fe40003f45270 */
[----:B0-----:R-:W-:Y:S11]  /*0210*/  @!P1 EXIT ;  /* 0x000000000000994d */ /* 0x001ff60003800000 */
[C---:B------:R-:W-:Y:S01]  /*0220*/  ISETP.GE.U32.AND P1, PT, R2.reuse, 0x8, PT ;  /* 0x000000080200780c */ /* 0x040fe20003f26070 */
[----:B------:R-:W-:Y:S01]  /*0230*/  IMAD.MOV.U32 R6, RZ, RZ, RZ ;  /* 0x000000ffff067224 */ /* 0x000fe200078e00ff */
[----:B------:R-:W-:Y:S02]  /*0240*/  @!P0 IADD3 R5, PT, PT, -R5, RZ, RZ ;  /* 0x000000ff05058210 */ /* 0x000fe40007ffe1ff */
[----:B------:R-:W-:Y:S02]  /*0250*/  CS2R R24, SRZ ;  /* 0x0000000000187805 */ /* 0x000fe4000001ff00 */
[----:B------:R-:W-:Y:S02]  /*0260*/  @!P2 LOP3.LUT R5, RZ, R0, RZ, 0x33, !PT ;  /* 0x00000000ff05a212 */ /* 0x000fe400078e33ff */
[----:B------:R-:W-:-:S03]  /*0270*/  LOP3.LUT R4, R2, 0x7, RZ, 0xc0, !PT ;  /* 0x0000000702047812 */ /* 0x000fc600078ec0ff */
[----:B------:R-:W-:Y:S01]  /*0280*/  IMAD R9, R5, R2, RZ ;  /* 0x0000000205097224 */ /* 0x000fe200078e02ff */
[----:B------:R-:W-:Y:S01]  /*0290*/  ISETP.NE.AND P0, PT, R4, RZ, PT ;  /* 0x000000ff0400720c */ /* 0x000fe20003f05270 */
[----:B------:R-:W-:-:S12]  /*02a0*/  @!P1 BRA `(.L_x_0) ;  /* 0x0000000000d89947 */ /* 0x000fd80003800000 */
[----:B------:R-:W-:Y:S02]  /*02b0*/  IADD3 R23, PT, PT, -R5, RZ, RZ ;  /* 0x000000ff05177210 */ /* 0x000fe40007ffe1ff */
[----:B------:R-:W-:Y:S02]  /*02c0*/  CS2R R24, SRZ ;  /* 0x0000000000187805 */ /* 0x000fe4000001ff00 */
[----:B------:R-:W-:Y:S02]  /*02d0*/  LOP3.LUT R6, R2, 0x7ffffff8, RZ, 0xc0, !PT ;  /* 0x7ffffff802067812 */ /* 0x000fe400078ec0ff */
[----:B------:R-:W-:Y:S01]  /*02e0*/  MOV R8, R9 ;  /* 0x0000000900087202 */ /* 0x000fe20000000f00 */
[----:B------:R-:W-:Y:S02]  /*02f0*/  IMAD R23, R0, R23, R3 ;  /* 0x0000001700177224 */ /* 0x000fe400078e0203 */
[----:B------:R-:W-:-:S07]  /*0300*/  IMAD.MOV R7, RZ, RZ, -R6 ;  /* 0x000000ffff077224 */ /* 0x000fce00078e0a06 */
.L_x_1:
[----:B------:R-:W0:Y:S08]  /*0310*/  LDC.64 R12, c[0x0][0x380] ;  /* 0x0000e000ff0c7b82 */ /* 0x000e300000000a00 */
[----:B------:R-:W1:Y:S01]  /*0320*/  LDC.64 R20, c[0x0][0x388] ;  /* 0x0000e200ff147b82 */ /* 0x000e620000000a00 */
[----:B0-----:R-:W-:-:S05]  /*0330*/  IMAD.WIDE R12, R8, 0x8, R12 ;  /* 0x00000008080c7825 */ /* 0x001fca00078e020c */
[----:B--2---:R-:W2:Y:S01]  /*0340*/  LDG.E.64 R14, desc[UR4][R12.64] ;  /* 0x000000040c0e7981 */ /* 0x004ea2000c1e1b00 */
[----:B-1----:R-:W-:-:S05]  /*0350*/  IMAD.WIDE R20, R23, 0x8, R20 ;  /* 0x0000000817147825 */ /* 0x002fca00078e0214 */
[----:B------:R-:W2:Y:S01]  /*0360*/  LDG.E.64 R18, desc[UR4][R20.64] ;  /* 0x0000000414127981 */ /* 0x000ea2000c1e1b00 */
[----:B------:R-:W-:Y:S01]  /*0370*/  IMAD.WIDE R28, R0, 0x8, R20 ;  /* 0x00000008001c7825 */ /* 0x000fe200078e0214 */
[----:B--2---:R-:W-:-:S07]  /*0380*/  DFMA R18, R14, R18, R24 ;  /* 0x000000120e12722b */ /* 0x004fce0000000018 */
[----:B------:R0:W-:Y:S04]  /*0390*/  STG.E.64 desc[UR4][R10.64], R18 ;  /* 0x000000120a007986 */ /* 0x0001e8000c101b04 */
[----:B------:R-:W2:Y:S04]  /*03a0*/  LDG.E.64 R14, desc[UR4][R12.64+0x8] ;  /* 0x000008040c0e7981 */ /* 0x000ea8000c1e1b00 */
        /* <DEDUP_REMOVED lines=9> */
[----:B------:R-:W3:Y:S04]  /*0440*/  LDG.E.64 R14, desc[UR4][R12.64+0x18] ;  /* 0x000018040c0e7981 */ /* 0x000ee8000c1e1b00 */
[----:B0-----:R-:W3:Y:S01]  /*0450*/  LDG.E.64 R18, desc[UR4][R20.64] ;  /* 0x0000000414127981 */ /* 0x001ee2000c1e1b00 */
[----:B------:R-:W-:Y:S01]  /*0460*/  IMAD.WIDE R28, R0, 0x8, R20 ;  /* 0x00000008001c7825 */ /* 0x000fe200078e0214 */
[----:B---3--:R-:W-:-:S07]  /*0470*/  DFMA R18, R14, R18, R16 ;  /* 0x000000120e12722b */ /* 0x008fce0000000010 */
[----:B------:R0:W-:Y:S04]  /*0480*/  STG.E.64 desc[UR4][R10.64], R18 ;  /* 0x000000120a007986 */ /* 0x0001e8000c101b04 */
[----:B------:R-:W3:Y:S04]  /*0490*/  LDG.E.64 R14, desc[UR4][R12.64+0x20] ;  /* 0x000020040c0e7981 */ /* 0x000ee8000c1e1b00 */
[----:B-1----:R-:W3:Y:S01]  /*04a0*/  LDG.E.64 R26, desc[UR4][R28.64] ;  /* 0x000000041c1a7981 */ /* 0x002ee2000c1e1b00 */
[----:B------:R-:W-:Y:S01]  /*04b0*/  IMAD.WIDE R24, R0, 0x8, R28 ;  /* 0x0000000800187825 */ /* 0x000fe200078e021c */
[----:B---3--:R-:W-:-:S07]  /*04c0*/  DFMA R26, R14, R26, R18 ;  /* 0x0000001a0e1a722b */ /* 0x008fce0000000012 */
[----:B------:R1:W-:Y:S04]  /*04d0*/  STG.E.64 desc[UR4][R10.64], R26 ;  /* 0x0000001a0a007986 */ /* 0x0003e8000c101b04 */
[----:B------:R-:W3:Y:S04]  /*04e0*/  LDG.E.64 R14, desc[UR4][R12.64+0x28] ;  /* 0x000028040c0e7981 */ /* 0x000ee8000c1e1b00 */
[----:B--2---:R-:W3:Y:S02]  /*04f0*/  LDG.E.64 R16, desc[UR4][R24.64] ;  /* 0x0000000418107981 */ /* 0x004ee4000c1e1b00 */
[----:B---3--:R-:W-:Y:S01]  /*0500*/  DFMA R14, R14, R16, R26 ;  /* 0x000000100e0e722b */ /* 0x008fe2000000001a */
[----:B------:R-:W-:-:S06]  /*0510*/  IMAD.WIDE R16, R0, 0x8, R24 ;  /* 0x0000000800107825 */ /* 0x000fcc00078e0218 */
[----:B------:R2:W-:Y:S04]  /*0520*/  STG.E.64 desc[UR4][R10.64], R14 ;  /* 0x0000000e0a007986 */ /* 0x0005e8000c101b04 */
[----:B0-----:R-:W3:Y:S04]  /*0530*/  LDG.E.64 R18, desc[UR4][R12.64+0x30] ;  /* 0x000030040c127981 */ /* 0x001ee8000c1e1b00 */
[----:B------:R-:W3:Y:S01]  /*0540*/  LDG.E.64 R20, desc[UR4][R16.64] ;  /* 0x0000000410147981 */ /* 0x000ee2000c1e1b00 */
[----:B------:R-:W-:Y:S01]  /*0550*/  IADD3 R7, PT, PT, R7, 0x8, RZ ;  /* 0x0000000807077810 */ /* 0x000fe20007ffe0ff */
[----:B---3--:R-:W-:Y:S01]  /*0560*/  DFMA R18, R18, R20, R14 ;  /* 0x000000141212722b */ /* 0x008fe2000000000e */
[----:B------:R-:W-:-:S06]  /*0570*/  IMAD.WIDE R20, R0, 0x8, R16 ;  /* 0x0000000800147825 */ /* 0x000fcc00078e0210 */
[----:B------:R2:W-:Y:S04]  /*0580*/  STG.E.64 desc[UR4][R10.64], R18 ;  /* 0x000000120a007986 */ /* 0x0005e8000c101b04 */
[----:B-1----:R-:W3:Y:S04]  /*0590*/  LDG.E.64 R26, desc[UR4][R12.64+0x38] ;  /* 0x000038040c1a7981 */ /* 0x002ee8000c1e1b00 */
[----:B------:R-:W3:Y:S01]  /*05a0*/  LDG.E.64 R20, desc[UR4][R20.64] ;  /* 0x0000000414147981 */ /* 0x000ee2000c1e1b00 */
[----:B------:R-:W-:Y:S01]  /*05b0*/  ISETP.NE.AND P1, PT, R7, RZ, PT ;  /* 0x000000ff0700720c */ /* 0x000fe20003f25270 */
[----:B------:R-:W-:Y:S01]  /*05c0*/  IMAD R23, R0, 0x8, R23 ;  /* 0x0000000800177824 */ /* 0x000fe200078e0217 */
[----:B------:R-:W-:Y:S01]  /*05d0*/  IADD3 R8, PT, PT, R8, 0x8, RZ ;  /* 0x0000000808087810 */ /* 0x000fe20007ffe0ff */
[----:B---3--:R-:W-:-:S07]  /*05e0*/  DFMA R24, R26, R20, R18 ;  /* 0x000000141a18722b */ /* 0x008fce0000000012 */
[----:B------:R2:W-:Y:S03]  /*05f0*/  STG.E.64 desc[UR4][R10.64], R24 ;  /* 0x000000180a007986 */ /* 0x0005e6000c101b04 */
[----:B------:R-:W-:Y:S05]  /*0600*/  @P1 BRA `(.L_x_1) ;  /* 0xfffffffc00401947 */ /* 0x000fea000383ffff */
.L_x_0:
[----:B------:R-:W-:Y:S05]  /*0610*/  @!P0 EXIT ;  /* 0x000000000000894d */ /* 0x000fea0003800000 */
[----:B------:R-:W-:Y:S02]  /*0620*/  ISETP.GE.U32.AND P0, PT, R4, 0x4, PT ;  /* 0x000000040400780c */ /* 0x000fe40003f06070 */
[----:B------:R-:W-:-:S04]  /*0630*/  LOP3.LUT R7, R2, 0x3, RZ, 0xc0, !PT ;  /* 0x0000000302077812 */ /* 0x000fc800078ec0ff */
[----:B------:R-:W-:-:S07]  /*0640*/  ISETP.NE.AND P1, PT, R7, RZ, PT ;  /* 0x000000ff0700720c */ /* 0x000fce0003f25270 */
[----:B------:R-:W-:Y:S06]  /*0650*/  @!P0 BRA `(.L_x_2) ;  /* 0x00000000006c8947 */ /* 0x000fec0003800000 */
[----:B------:R-:W0:Y:S01]  /*0660*/  LDC.64 R12, c[0x0][0x380] ;  /* 0x0000e000ff0c7b82 */ /* 0x000e220000000a00 */
[-C--:B------:R-:W-:Y:S02]  /*0670*/  IADD3 R4, PT, PT, -R5, R6.reuse, RZ ;  /* 0x0000000605047210 */ /* 0x080fe40007ffe1ff */
[----:B------:R-:W-:-:S03]  /*0680*/  IADD3 R17, PT, PT, R9, R6, RZ ;  /* 0x0000000609117210 */ /* 0x000fc60007ffe0ff */
[----:B--2---:R-:W-:Y:S02]  /*0690*/  IMAD R19, R4, R0, R3 ;  /* 0x0000000004137224 */ /* 0x004fe400078e0203 */
[----:B------:R-:W1:Y:S01]  /*06a0*/  LDC.64 R14, c[0x0][0x388] ;  /* 0x0000e200ff0e7b82 */ /* 0x000e620000000a00 */
[----:B0-----:R-:W-:-:S04]  /*06b0*/  IMAD.WIDE R12, R17, 0x8, R12 ;  /* 0x00000008110c7825 */ /* 0x001fc800078e020c */
[----:B-1----:R-:W-:Y:S02]  /*06c0*/  IMAD.WIDE R16, R19, 0x8, R14 ;  /* 0x0000000813107825 */ /* 0x002fe400078e020e */
        /* <DEDUP_REMOVED lines=17> */
[----:B------:R-:W-:Y:S01]  /*07e0*/  VIADD R6, R6, 0x4 ;  /* 0x0000000406067836 */ /* 0x000fe20000000000 */
[----:B--2---:R-:W-:-:S07]  /*07f0*/  DFMA R24, R24, R16, R22 ;  /* 0x000000101818722b */ /* 0x004fce0000000016 */
[----:B------:R0:W-:Y:S04]  /*0800*/  STG.E.64 desc[UR4][R10.64], R24 ;  /* 0x000000180a007986 */ /* 0x0001e8000c101b04 */
.L_x_2:
[----:B------:R-:W-:Y:S05]  /*0810*/  @!P1 EXIT ;  /* 0x000000000000994d */ /* 0x000fea0003800000 */
[----:B------:R-:W-:Y:S02]  /*0820*/  ISETP.NE.AND P0, PT, R7, 0x1, PT ;  /* 0x000000010700780c */ /* 0x000fe40003f05270 */
[----:B------:R-:W-:-:S04]  /*0830*/  LOP3.LUT R2, R2, 0x1, RZ, 0xc0, !PT ;  /* 0x0000000102027812 */ /* 0x000fc800078ec0ff */
[----:B------:R-:W-:-:S07]  /*0840*/  ISETP.NE.U32.AND P1, PT, R2, 0x1, PT ;  /* 0x000000010200780c */ /* 0x000fce0003f25070 */
[----:B------:R-:W-:Y:S06]  /*0850*/  @!P0 BRA `(.L_x_3) ;  /* 0x0000000000448947 */ /* 0x000fec0003800000 */
[----:B------:R-:W1:Y:S01]  /*0860*/  LDC.64 R12, c[0x0][0x380] ;  /* 0x0000e000ff0c7b82 */ /* 0x000e620000000a00 */
[-C--:B------:R-:W-:Y:S02]  /*0870*/  IADD3 R2, PT, PT, -R5, R6.reuse, RZ ;  /* 0x0000000605027210 */ /* 0x080fe40007ffe1ff */
[----:B------:R-:W-:-:S03]  /*0880*/  IADD3 R7, PT, PT, R9, R6, RZ ;  /* 0x0000000609077210 */ /* 0x000fc60007ffe0ff */
[----:B0-2---:R-:W-:Y:S02]  /*0890*/  IMAD R19, R2, R0, R3 ;  /* 0x0000000002137224 */ /* 0x005fe400078e0203 */
[----:B------:R-:W0:Y:S01]  /*08a0*/  LDC.64 R14, c[0x0][0x388] ;  /* 0x0000e200ff0e7b82 */ /* 0x000e220000000a00 */
[----:B-1----:R-:W-:-:S04]  /*08b0*/  IMAD.WIDE R12, R7, 0x8, R12 ;  /* 0x00000008070c7825 */ /* 0x002fc800078e020c */
[----:B0-----:R-:W-:Y:S02]  /*08c0*/  IMAD.WIDE R18, R19, 0x8, R14 ;  /* 0x0000000813127825 */ /* 0x001fe400078e020e */
[----:B------:R-:W2:Y:S04]  /*08d0*/  LDG.E.64 R14, desc[UR4][R12.64] ;  /* 0x000000040c0e7981 */ /* 0x000ea8000c1e1b00 */
[----:B------:R-:W2:Y:S02]  /*08e0*/  LDG.E.64 R16, desc[UR4][R18.64] ;  /* 0x0000000412107981 */ /* 0x000ea4000c1e1b00 */
[----:B--2---:R-:W-:Y:S01]  /*08f0*/  DFMA R14, R14, R16, R24 ;  /* 0x000000100e0e722b */ /* 0x004fe20000000018 */
[----:B------:R-:W-:-:S06]  /*0900*/  IMAD.WIDE R16, R0, 0x8, R18 ;  /* 0x0000000800107825 */ /* 0x000fcc00078e0212 */
[----:B------:R1:W-:Y:S04]  /*0910*/  STG.E.64 desc[UR4][R10.64], R14 ;  /* 0x0000000e0a007986 */ /* 0x0003e8000c101b04 */
[----:B------:R-:W2:Y:S04]  /*0920*/  LDG.E.64 R24, desc[UR4][R12.64+0x8] ;  /* 0x000008040c187981 */ /* 0x000ea8000c1e1b00 */
[----:B------:R-:W2:Y:S01]  /*0930*/  LDG.E.64 R16, desc[UR4][R16.64] ;  /* 0x0000000410107981 */ /* 0x000ea2000c1e1b00 */
[----:B------:R-:W-:Y:S01]  /*0940*/  VIADD R6, R6, 0x2 ;  /* 0x0000000206067836 */ /* 0x000fe20000000000 */
[----:B--2---:R-:W-:-:S07]  /*0950*/  DFMA R24, R24, R16, R14 ;  /* 0x000000101818722b */ /* 0x004fce000000000e */
[----:B------:R1:W-:Y:S04]  /*0960*/  STG.E.64 desc[UR4][R10.64], R24 ;  /* 0x000000180a007986 */ /* 0x0003e8000c101b04 */
.L_x_3:
[----:B------:R-:W-:Y:S05]  /*0970*/  @P1 EXIT ;  /* 0x000000000000194d */ /* 0x000fea0003800000 */
[----:B------:R-:W3:Y:S01]  /*0980*/  LDC.64 R12, c[0x0][0x380] ;  /* 0x0000e000ff0c7b82 */ /* 0x000ee20000000a00 */
[-C--:B------:R-:W-:Y:S02]  /*0990*/  IADD3 R5, PT, PT, -R5, R6.reuse, RZ ;  /* 0x0000000605057210 */ /* 0x080fe40007ffe1ff */
[----:B------:R-:W-:-:S03]  /*09a0*/  IADD3 R9, PT, PT, R9, R6, RZ ;  /* 0x0000000609097210 */ /* 0x000fc60007ffe0ff */
[----:B------:R-:W-:Y:S02]  /*09b0*/  IMAD R5, R5, R0, R3 ;  /* 0x0000000005057224 */ /* 0x000fe400078e0203 */
[----:B012---:R-:W0:Y:S01]  /*09c0*/  LDC.64 R14, c[0x0][0x388] ;  /* 0x0000e200ff0e7b82 */ /* 0x007e220000000a00 */
[----:B---3--:R-:W-:-:S06]  /*09d0*/  IMAD.WIDE R2, R9, 0x8, R12 ;  /* 0x0000000809027825 */ /* 0x008fcc00078e020c */
[----:B------:R-:W2:Y:S01]  /*09e0*/  LDG.E.64 R2, desc[UR4][R2.64] ;  /* 0x0000000402027981 */ /* 0x000ea2000c1e1b00 */
[----:B0-----:R-:W-:-:S06]  /*09f0*/  IMAD.WIDE R4, R5, 0x8, R14 ;  /* 0x0000000805047825 */ /* 0x001fcc00078e020e */
[----:B------:R-:W2:Y:S02]  /*0a00*/  LDG.E.64 R4, desc[UR4][R4.64] ;  /* 0x0000000404047981 */ /* 0x000ea4000c1e1b00 */
[----:B--2---:R-:W-:-:S07]  /*0a10*/  DFMA R24, R2, R4, R24 ;  /* 0x000000040218722b */ /* 0x004fce0000000018 */
[----:B------:R-:W-:Y:S01]  /*0a20*/  STG.E.64 desc[UR4][R10.64], R24 ;  /* 0x000000180a007986 */ /* 0x000fe2000c101b04 */
[----:B------:R-:W-:Y:S05]  /*0a30*/  EXIT ;  /* 0x000000000000794d */ /* 0x000fea0003800000 */
.L_x_4:
[----:B------:R-:W-:-:S00]  /*0a40*/  BRA `(.L_x_4) ;  /* 0xfffffffc00fc7947 */ /* 0x000fc0000383ffff */
[----:B------:R-:W-:-:S00]  /*0a50*/  NOP ;  /* 0x0000000000007918 */ /* 0x000fc00000000000 */
        /* <DEDUP_REMOVED lines=10> */
.L_x_5:


//--------------------- .nv.shared.reserved.0     --------------------------
	.section	.nv.shared.reserved.0,"aw",@nobits
	.weak		__nv_reservedSMEM_offset_0_alias
	.size		__nv_reservedSMEM_offset_0_alias, 0, 64
	.other		__nv_reservedSMEM_offset_0_alias,@"STO_CUDA_RESERVED_SHARED STV_DEFAULT"
__nv_reservedSMEM_offset_0_alias:
	.zero		0
	.zero		64


//--------------------- .nv.constant0._Z4gemmPdS_S_iiii --------------------------
	.section	.nv.constant0._Z4gemmPdS_S_iiii,"a",@progbits
	.sectionflags	@""
	.align	4
.nv.constant0._Z4gemmPdS_S_iiii:
	.zero		936


//--------------------- SYMBOLS --------------------------

	.type		.nv.reservedSmem.offset0,@object
	.size		.nv.reservedSmem.offset0,0x4
